	.headerflags	@"EF_CUDA_TEXMODE_UNIFIED EF_CUDA_64BIT_ADDRESS EF_CUDA_ACCELERATORS EF_CUDA_SM90 EF_CUDA_VIRTUAL_SM(EF_CUDA_SM90)"
	.elftype	@"ET_EXEC"


//--------------------- .nv.info                  --------------------------
	.section	.nv.info,"",@"SHT_CUDA_INFO"
	.align	4


	//----- nvinfo : EIATTR_REGCOUNT
	.align		4
        /*0000*/ 	.byte	0x04, 0x2f
        /*0002*/ 	.short	(.L_3 - .L_2)
	.align		4
.L_2:
        /*0004*/ 	.word	index@(triton_poi_fused__native_batch_norm_legit_no_training_convolution_relu_4)
        /*0008*/ 	.word	0x00000017


	//----- nvinfo : EIATTR_MIN_STACK_SIZE
	.align		4
.L_3:
        /*000c*/ 	.byte	0x04, 0x12
        /*000e*/ 	.short	(.L_5 - .L_4)
	.align		4
.L_4:
        /*0010*/ 	.word	index@(triton_poi_fused__native_batch_norm_legit_no_training_convolution_relu_4)
        /*0014*/ 	.word	0x00000000


	//----- nvinfo : EIATTR_FRAME_SIZE
	.align		4
.L_5:
        /*0018*/ 	.byte	0x04, 0x11
        /*001a*/ 	.short	(.L_7 - .L_6)
	.align		4
.L_6:
        /*001c*/ 	.word	index@(triton_poi_fused__native_batch_norm_legit_no_training_convolution_relu_4)
        /*0020*/ 	.word	0x00000000


	//----- nvinfo : EIATTR_MIN_STACK_SIZE
	.align		4
.L_7:
        /*0024*/ 	.byte	0x04, 0x12
        /*0026*/ 	.short	(.L_9 - .L_8)
	.align		4
.L_8:
        /*0028*/ 	.word	index@(triton_poi_fused__native_batch_norm_legit_no_training_convolution_relu_4)
        /*002c*/ 	.word	0x00000000
.L_9:


//--------------------- .nv.info.triton_poi_fused__native_batch_norm_legit_no_training_convolution_relu_4 --------------------------
	.section	.nv.info.triton_poi_fused__native_batch_norm_legit_no_training_convolution_relu_4,"",@"SHT_CUDA_INFO"
	.sectionflags	@""
	.align	4


	//----- nvinfo : EIATTR_CUDA_API_VERSION
	.align		4
        /*0000*/ 	.byte	0x04, 0x37
        /*0002*/ 	.short	(.L_11 - .L_10)
.L_10:
        /*0004*/ 	.word	0x0000007c


	//----- nvinfo : EIATTR_KPARAM_INFO
	.align		4
.L_11:
        /*0008*/ 	.byte	0x04, 0x17
        /*000a*/ 	.short	(.L_13 - .L_12)
.L_12:
        /*000c*/ 	.word	0x00000000
        /*0010*/ 	.short	0x0007
        /*0012*/ 	.short	0x0038
        /*0014*/ 	.byte	0x00, 0xf0, 0x11, 0x00


	//----- nvinfo : EIATTR_KPARAM_INFO
	.align		4
.L_13:
        /*0018*/ 	.byte	0x04, 0x17
        /*001a*/ 	.short	(.L_15 - .L_14)
.L_14:
        /*001c*/ 	.word	0x00000000
        /*0020*/ 	.short	0x0006
        /*0022*/ 	.short	0x0030
        /*0024*/ 	.byte	0x00, 0xf4, 0x21, 0x00


	//----- nvinfo : EIATTR_KPARAM_INFO
	.align		4
.L_15:
        /*0028*/ 	.byte	0x04, 0x17
        /*002a*/ 	.short	(.L_17 - .L_16)
.L_16:
        /*002c*/ 	.word	0x00000000
        /*0030*/ 	.short	0x0005
        /*0032*/ 	.short	0x0028
        /*0034*/ 	.byte	0x00, 0xf4, 0x21, 0x00


	//----- nvinfo : EIATTR_KPARAM_INFO
	.align		4
.L_17:
        /*0038*/ 	.byte	0x04, 0x17
        /*003a*/ 	.short	(.L_19 - .L_18)
.L_18:
        /*003c*/ 	.word	0x00000000
        /*0040*/ 	.short	0x0004
        /*0042*/ 	.short	0x0020
        /*0044*/ 	.byte	0x00, 0xf4, 0x21, 0x00


	//----- nvinfo : EIATTR_KPARAM_INFO
	.align		4
.L_19:
        /*0048*/ 	.byte	0x04, 0x17
        /*004a*/ 	.short	(.L_21 - .L_20)
.L_20:
        /*004c*/ 	.word	0x00000000
        /*0050*/ 	.short	0x0003
        /*0052*/ 	.short	0x0018
        /*0054*/ 	.byte	0x00, 0xf4, 0x21, 0x00


	//----- nvinfo : EIATTR_KPARAM_INFO
	.align		4
.L_21:
        /*0058*/ 	.byte	0x04, 0x17
        /*005a*/ 	.short	(.L_23 - .L_22)
.L_22:
        /*005c*/ 	.word	0x00000000
        /*0060*/ 	.short	0x0002
        /*0062*/ 	.short	0x0010
        /*0064*/ 	.byte	0x00, 0xf4, 0x21, 0x00


	//----- nvinfo : EIATTR_KPARAM_INFO
	.align		4
.L_23:
        /*0068*/ 	.byte	0x04, 0x17
        /*006a*/ 	.short	(.L_25 - .L_24)
.L_24:
        /*006c*/ 	.word	0x00000000
        /*0070*/ 	.short	0x0001
        /*0072*/ 	.short	0x0008
        /*0074*/ 	.byte	0x00, 0xf4, 0x21, 0x00


	//----- nvinfo : EIATTR_KPARAM_INFO
	.align		4
.L_25:
        /*0078*/ 	.byte	0x04, 0x17
        /*007a*/ 	.short	(.L_27 - .L_26)
.L_26:
        /*007c*/ 	.word	0x00000000
        /*0080*/ 	.short	0x0000
        /*0082*/ 	.short	0x0000
        /*0084*/ 	.byte	0x00, 0xf4, 0x21, 0x00


	//----- nvinfo : EIATTR_SPARSE_MMA_MASK
	.align		4
.L_27:
        /*0088*/ 	.byte	0x03, 0x50
        /*008a*/ 	.short	0x0000


	//----- nvinfo : EIATTR_MAXREG_COUNT
	.align		4
        /*008c*/ 	.byte	0x03, 0x1b
        /*008e*/ 	.short	0x00ff


	//----- nvinfo : EIATTR_EXIT_INSTR_OFFSETS
	.align		4
        /*0090*/ 	.byte	0x04, 0x1c
        /*0092*/ 	.short	(.L_29 - .L_28)


	//   ....[0]....
.L_28:
        /*0094*/ 	.word	0x00000350


	//   ....[1]....
        /*0098*/ 	.word	0x00000370


	//----- nvinfo : EIATTR_REQNTID
	.align		4
.L_29:
        /*009c*/ 	.byte	0x04, 0x10
        /*009e*/ 	.short	(.L_31 - .L_30)
.L_30:
        /*00a0*/ 	.word	0x00000080
        /*00a4*/ 	.word	0x00000001
        /*00a8*/ 	.word	0x00000001


	//----- nvinfo : EIATTR_CBANK_PARAM_SIZE
	.align		4
.L_31:
        /*00ac*/ 	.byte	0x03, 0x19
        /*00ae*/ 	.short	0x003c


	//----- nvinfo : EIATTR_PARAM_CBANK
	.align		4
        /*00b0*/ 	.byte	0x04, 0x0a
        /*00b2*/ 	.short	(.L_33 - .L_32)
	.align		4
.L_32:
        /*00b4*/ 	.word	index@(.nv.constant0.triton_poi_fused__native_batch_norm_legit_no_training_convolution_relu_4)
        /*00b8*/ 	.short	0x0210
        /*00ba*/ 	.short	0x003c


	//----- nvinfo : EIATTR_SW_WAR
	.align		4
.L_33:
        /*00bc*/ 	.byte	0x04, 0x36
        /*00be*/ 	.short	(.L_35 - .L_34)
.L_34:
        /*00c0*/ 	.word	0x00000008
.L_35:


//--------------------- .nv.callgraph             --------------------------
	.section	.nv.callgraph,"",@"SHT_CUDA_CALLGRAPH"
	.align	4
	.sectionentsize	8
	.align		4
        /*0000*/ 	.word	0x00000000
	.align		4
        /*0004*/ 	.word	0xffffffff
	.align		4
        /*0008*/ 	.word	0x00000000
	.align		4
        /*000c*/ 	.word	0xfffffffe
	.align		4
        /*0010*/ 	.word	0x00000000
	.align		4
        /*0014*/ 	.word	0xfffffffd
	.align		4
        /*0018*/ 	.word	0x00000000
	.align		4
        /*001c*/ 	.word	0xfffffffc


//--------------------- .nv.constant4             --------------------------
	.section	.nv.constant4,"a",@progbits
	.align	8
	.align		8
.nv.constant4:
        /*0000*/ 	.dword	_$_str
	.align		8
        /*0008*/ 	.dword	_$_str_$_2


//--------------------- .text.triton_poi_fused__native_batch_norm_legit_no_training_convolution_relu_4 --------------------------
	.section	.text.triton_poi_fused__native_batch_norm_legit_no_training_convolution_relu_4,"ax",@progbits
	.align	128
        .global         triton_poi_fused__native_batch_norm_legit_no_training_convolution_relu_4
        .type           triton_poi_fused__native_batch_norm_legit_no_training_convolution_relu_4,@function
        .size           triton_poi_fused__native_batch_norm_legit_no_training_convolution_relu_4,(.L_x_1 - triton_poi_fused__native_batch_norm_legit_no_training_convolution_relu_4)
        .other          triton_poi_fused__native_batch_norm_legit_no_training_convolution_relu_4,@"STO_CUDA_ENTRY STV_DEFAULT"
triton_poi_fused__native_batch_norm_legit_no_training_convolution_relu_4:
.text.triton_poi_fused__native_batch_norm_legit_no_training_convolution_relu_4:
[----:B------:R-:W0:Y:S01]  /*0000*/  LDC R1, c[0x0][0x28] ;  /* 0x00000a00ff017b82 */ /* 0x000e220000000800 */
[----:B------:R-:W1:Y:S07]  /*0010*/  S2R R0, SR_TID.X ;  /* 0x0000000000007919 */ /* 0x000e6e0000002100 */
[----:B------:R-:W2:Y:S01]  /*0020*/  LDC.64 R12, c[0x0][0x228] ;  /* 0x00008a00ff0c7b82 */ /* 0x000ea20000000a00 */
[----:B------:R-:W-:Y:S01]  /*0030*/  CS2R R4, SRZ ;  /* 0x0000000000047805 */ /* 0x000fe2000001ff00 */
[----:B------:R-:W-:Y:S01]  /*0040*/  ULDC.64 UR4, c[0x0][0x208] ;  /* 0x0000820000047ab9 */ /* 0x000fe20000000a00 */
[----:B------:R-:W3:Y:S05]  /*0050*/  S2R R3, SR_CTAID.X ;  /* 0x0000000000037919 */ /* 0x000eea0000002500 */
[----:B------:R-:W4:Y:S08]  /*0060*/  LDC.64 R10, c[0x0][0x218] ;  /* 0x00008600ff0a7b82 */ /* 0x000f300000000a00 */
[----:B------:R-:W5:Y:S08]  /*0070*/  LDC.64 R14, c[0x0][0x220] ;  /* 0x00008800ff0e7b82 */ /* 0x000f700000000a00 */
[----:B------:R-:W5:Y:S01]  /*0080*/  LDC.64 R16, c[0x0][0x230] ;  /* 0x00008c00ff107b82 */ /* 0x000f620000000a00 */
[----:B-1----:R-:W-:-:S07]  /*0090*/  LOP3.LUT R0, R0, 0x7f, RZ, 0xc0, !PT ;  /* 0x0000007f00007812 */ /* 0x002fce00078ec0ff */
[----:B------:R-:W1:Y:S01]  /*00a0*/  LDC.64 R6, c[0x0][0x238] ;  /* 0x00008e00ff067b82 */ /* 0x000e620000000a00 */
[----:B---3--:R-:W-:Y:S02]  /*00b0*/  SHF.R.S32.HI R2, RZ, 0x18, R3 ;  /* 0x00000018ff027819 */ /* 0x008fe40000011403 */
[----:B------:R-:W-:Y:S02]  /*00c0*/  LEA R0, R3, R0, 0x7 ;  /* 0x0000000003007211 */ /* 0x000fe400078e38ff */
[----:B------:R-:W-:Y:S02]  /*00d0*/  SGXT R3, R2, 0x1 ;  /* 0x000000010203781a */ /* 0x000fe40000000200 */
[----:B------:R-:W-:Y:S02]  /*00e0*/  ISETP.GE.AND P0, PT, R0, 0x800, PT ;  /* 0x000008000000780c */ /* 0x000fe40003f06270 */
[----:B------:R-:W-:-:S04]  /*00f0*/  LEA.HI R3, R3, R0, RZ, 0x7 ;  /* 0x0000000003037211 */ /* 0x000fc800078f38ff */
[----:B------:R-:W-:-:S04]  /*0100*/  LOP3.LUT R3, R3, 0xffffff80, RZ, 0xc0, !PT ;  /* 0xffffff8003037812 */ /* 0x000fc800078ec0ff */
[----:B------:R-:W-:Y:S02]  /*0110*/  IADD3 R19, R0, -R3, RZ ;  /* 0x8000000300137210 */ /* 0x000fe40007ffe0ff */
[----:B------:R-:W3:Y:S03]  /*0120*/  LDC.64 R2, c[0x0][0x210] ;  /* 0x00008400ff027b82 */ /* 0x000ee60000000a00 */
[----:B--2---:R-:W-:-:S05]  /*0130*/  IMAD.WIDE R12, R19, 0x4, R12 ;  /* 0x00000004130c7825 */ /* 0x004fca00078e020c */
[----:B------:R5:W2:Y:S01]  /*0140*/  @!P0 LDG.E.EL R4, desc[UR4][R12.64] ;  /* 0x000000040c048981 */ /* 0x000aa2000c2e1900 */
[----:B------:R-:W-:Y:S01]  /*0150*/  CS2R R8, SRZ ;  /* 0x0000000000087805 */ /* 0x000fe2000001ff00 */
[----:B----4-:R-:W-:-:S05]  /*0160*/  IMAD.WIDE R10, R19, 0x4, R10 ;  /* 0x00000004130a7825 */ /* 0x010fca00078e020a */
[----:B------:R4:W2:Y:S01]  /*0170*/  @!P0 LDG.E.EL R8, desc[UR4][R10.64] ;  /* 0x000000040a088981 */ /* 0x0008a2000c2e1900 */
[----:B-----5:R-:W-:-:S04]  /*0180*/  IMAD.WIDE R12, R19, 0x4, R14 ;  /* 0x00000004130c7825 */ /* 0x020fc800078e020e */
[----:B---3--:R-:W-:Y:S01]  /*0190*/  IMAD.WIDE R2, R0, 0x4, R2 ;  /* 0x0000000400027825 */ /* 0x008fe200078e0202 */
[----:B------:R-:W3:Y:S04]  /*01a0*/  @!P0 LDG.E.EL R9, desc[UR4][R12.64] ;  /* 0x000000040c098981 */ /* 0x000ee8000c2e1900 */
[----:B------:R-:W5:Y:S01]  /*01b0*/  @!P0 LDG.E R5, desc[UR4][R2.64] ;  /* 0x0000000402058981 */ /* 0x000f62000c1e1900 */
[----:B0-----:R-:W-:-:S04]  /*01c0*/  IMAD.WIDE R14, R19, 0x4, R16 ;  /* 0x00000004130e7825 */ /* 0x001fc800078e0210 */
[----:B-1----:R-:W-:Y:S01]  /*01d0*/  IMAD.WIDE R16, R19, 0x4, R6 ;  /* 0x0000000413107825 */ /* 0x002fe200078e0206 */
[----:B------:R-:W-:Y:S01]  /*01e0*/  CS2R R18, SRZ ;  /* 0x0000000000127805 */ /* 0x000fe2000001ff00 */
[----:B----4-:R-:W-:Y:S01]  /*01f0*/  HFMA2.MMA R11, -RZ, RZ, 1.625, 0 ;  /* 0x3e800000ff0b7435 */ /* 0x010fe200000001ff */
[----:B------:R-:W0:Y:S04]  /*0200*/  LDC.64 R6, c[0x0][0x240] ;  /* 0x00009000ff067b82 */ /* 0x000e280000000a00 */
[----:B------:R-:W4:Y:S04]  /*0210*/  @!P0 LDG.E.EL R18, desc[UR4][R14.64] ;  /* 0x000000040e128981 */ /* 0x000f28000c2e1900 */
[----:B------:R-:W4:Y:S01]  /*0220*/  @!P0 LDG.E.EL R19, desc[UR4][R16.64] ;  /* 0x0000000410138981 */ /* 0x000f22000c2e1900 */
[----:B0-----:R-:W-:-:S04]  /*0230*/  IMAD.WIDE R6, R0, 0x4, R6 ;  /* 0x0000000400067825 */ /* 0x001fc800078e0206 */
[----:B--2---:R-:W-:-:S04]  /*0240*/  FADD R4, R4, 9.9999997473787516356e-06 ;  /* 0x3727c5ac04047421 */ /* 0x004fc80000000000 */
[----:B------:R-:W0:Y:S02]  /*0250*/  MUFU.SQRT R20, R4 ;  /* 0x0000000400147308 */ /* 0x000e240000002000 */
[C---:B0-----:R-:W-:Y:S02]  /*0260*/  FSETP.GT.AND P1, PT, R20.reuse, 8.50705917302346158658e+37, PT ;  /* 0x7e8000001400780b */ /* 0x041fe40003f24000 */
[----:B------:R-:W-:-:S11]  /*0270*/  FSETP.GEU.AND P2, PT, R20, 1.175494350822287508e-38, PT ;  /* 0x008000001400780b */ /* 0x000fd60003f4e000 */
[----:B------:R-:W-:-:S04]  /*0280*/  @P1 FMUL R20, R20, 0.25 ;  /* 0x3e80000014141820 */ /* 0x000fc80000400000 */
[----:B------:R-:W-:-:S06]  /*0290*/  @!P2 FMUL R20, R20, 16777216 ;  /* 0x4b8000001414a820 */ /* 0x000fcc0000400000 */
[----:B------:R-:W0:Y:S01]  /*02a0*/  MUFU.RCP R20, R20 ;  /* 0x0000001400147308 */ /* 0x000e220000001000 */
[----:B------:R-:W-:Y:S01]  /*02b0*/  FSEL R11, R11, 1, P1 ;  /* 0x3f8000000b0b7808 */ /* 0x000fe20000800000 */
[----:B-----5:R-:W-:-:S04]  /*02c0*/  FADD R5, R8, R5 ;  /* 0x0000000508057221 */ /* 0x020fc80000000000 */
[----:B------:R-:W-:Y:S01]  /*02d0*/  @!P2 FMUL R11, R11, 16777216 ;  /* 0x4b8000000b0ba820 */ /* 0x000fe20000400000 */
[----:B---3--:R-:W-:-:S03]  /*02e0*/  FADD R9, R5, -R9 ;  /* 0x8000000905097221 */ /* 0x008fc60000000000 */
[----:B0-----:R-:W-:-:S04]  /*02f0*/  FMUL R4, R20, R11 ;  /* 0x0000000b14047220 */ /* 0x001fc80000400000 */
[----:B------:R-:W-:-:S04]  /*0300*/  FMUL R4, R9, R4 ;  /* 0x0000000409047220 */ /* 0x000fc80000400000 */
[----:B----4-:R-:W-:Y:S01]  /*0310*/  FFMA R4, R4, R18, R19 ;  /* 0x0000001204047223 */ /* 0x010fe20000000013 */
[----:B------:R0:W-:Y:S04]  /*0320*/  @!P0 STG.E desc[UR4][R2.64], R5 ;  /* 0x0000000502008986 */ /* 0x0001e8000c101904 */
[----:B------:R-:W-:-:S04]  /*0330*/  FSETP.GEU.AND P1, PT, R4, RZ, PT ;  /* 0x000000ff0400720b */ /* 0x000fc80003f2e000 */
[----:B------:R-:W-:Y:S01]  /*0340*/  FSEL R9, R4, RZ, P1 ;  /* 0x000000ff04097208 */ /* 0x000fe20000800000 */
[----:B0-----:R-:W-:Y:S08]  /*0350*/  @P0 EXIT ;  /* 0x000000000000094d */ /* 0x001ff00003800000 */
[----:B------:R-:W-:Y:S01]  /*0360*/  STG.E desc[UR4][R6.64], R9 ;  /* 0x0000000906007986 */ /* 0x000fe2000c101904 */
[----:B------:R-:W-:Y:S05]  /*0370*/  EXIT ;  /* 0x000000000000794d */ /* 0x000fea0003800000 */
.L_x_0:
[----:B------:R-:W-:-:S00]  /*0380*/  BRA `(.L_x_0) ;  /* 0xfffffffc00fc7947 */ /* 0x000fc0000383ffff */
[----:B------:R-:W-:-:S00]  /*0390*/  NOP ;  /* 0x0000000000007918 */ /* 0x000fc00000000000 */
        /* <DEDUP_REMOVED lines=14> */
.L_x_1:


//--------------------- .nv.global.init           --------------------------
	.section	.nv.global.init,"aw",@progbits
.nv.global.init:
	.type		_$_str,@object
	.size		_$_str,(_$_str_$_2 - _$_str)
_$_str:
        /*0000*/ 	.byte	0x5f, 0x5f, 0x43, 0x55, 0x44, 0x41, 0x5f, 0x46, 0x54, 0x5a, 0x00
	.type		_$_str_$_2,@object
	.size		_$_str_$_2,(.L_1 - _$_str_$_2)
_$_str_$_2:
        /*000b*/ 	.byte	0x5f, 0x5f, 0x43, 0x55, 0x44, 0x41, 0x5f, 0x50, 0x52, 0x45, 0x43, 0x5f, 0x53, 0x51, 0x52, 0x54
        /*001b*/ 	.byte	0x00
.L_1:


//--------------------- .nv.constant0.triton_poi_fused__native_batch_norm_legit_no_training_convolution_relu_4 --------------------------
	.section	.nv.constant0.triton_poi_fused__native_batch_norm_legit_no_training_convolution_relu_4,"a",@progbits
	.sectionflags	@""
	.align	4
.nv.constant0.triton_poi_fused__native_batch_norm_legit_no_training_convolution_relu_4:
	.zero		588
